//
// Generated by NVIDIA NVVM Compiler
//
// Compiler Build ID: CL-36424714
// Cuda compilation tools, release 13.0, V13.0.88
// Based on NVVM 20.0.0
//

.version 9.0
.target sm_100
.address_size 64

	// .globl	_Z4mmulPKdS0_Pdi
.extern .func __assertfail
(
	.param .b64 __assertfail_param_0,
	.param .b64 __assertfail_param_1,
	.param .b32 __assertfail_param_2,
	.param .b64 __assertfail_param_3,
	.param .b64 __assertfail_param_4
)
;
.global .align 1 .b8 __unnamed_1[57] = {118, 111, 105, 100, 32, 109, 109, 117, 108, 40, 99, 111, 110, 115, 116, 32, 100, 111, 117, 98, 108, 101, 32, 42, 44, 32, 99, 111, 110, 115, 116, 32, 100, 111, 117, 98, 108, 101, 32, 42, 44, 32, 100, 111, 117, 98, 108, 101, 32, 42, 44, 32, 105, 110, 116, 41};
// _ZZ4mmulPKdS0_PdiE2as has been demoted
// _ZZ4mmulPKdS0_PdiE2bs has been demoted
.global .align 1 .b8 $str[16] = {97, 95, 105, 100, 120, 32, 60, 32, 100, 115, 32, 42, 32, 100, 115};
.global .align 1 .b8 $str$1[27] = {47, 116, 109, 112, 47, 115, 97, 115, 115, 95, 99, 117, 95, 118, 101, 119, 56, 104, 106, 56, 111, 47, 107, 46, 99, 117};
.global .align 1 .b8 $str$2[16] = {98, 95, 105, 100, 120, 32, 60, 32, 100, 115, 32, 42, 32, 100, 115};

.visible .entry _Z4mmulPKdS0_Pdi(
	.param .u64 .ptr .align 1 _Z4mmulPKdS0_Pdi_param_0,
	.param .u64 .ptr .align 1 _Z4mmulPKdS0_Pdi_param_1,
	.param .u64 .ptr .align 1 _Z4mmulPKdS0_Pdi_param_2,
	.param .u32 _Z4mmulPKdS0_Pdi_param_3
)
{
	.reg .pred 	%p<5>;
	.reg .b32 	%r<39>;
	.reg .b64 	%rd<25>;
	.reg .b64 	%fd<102>;
	// demoted variable
	.shared .align 8 .b8 _ZZ4mmulPKdS0_PdiE2as[8192];
	// demoted variable
	.shared .align 8 .b8 _ZZ4mmulPKdS0_PdiE2bs[8192];
	ld.param.u64 	%rd3, [_Z4mmulPKdS0_Pdi_param_0];
	ld.param.u64 	%rd4, [_Z4mmulPKdS0_Pdi_param_1];
	ld.param.u64 	%rd5, [_Z4mmulPKdS0_Pdi_param_2];
	ld.param.u32 	%r20, [_Z4mmulPKdS0_Pdi_param_3];
	mov.u32 	%r1, %tid.x;
	mov.u32 	%r2, %tid.y;
	mov.u32 	%r3, %ctaid.x;
	mov.u32 	%r4, %ctaid.y;
	shl.b32 	%r21, %r4, 5;
	shl.b32 	%r5, %r20, 5;
	mul.lo.s32 	%r22, %r20, %r2;
	add.s32 	%r23, %r21, %r1;
	add.s32 	%r38, %r23, %r22;
	add.s32 	%r7, %r22, %r1;
	mad.lo.s32 	%r37, %r5, %r3, %r7;
	mul.lo.s32 	%r9, %r20, %r20;
	setp.lt.s32 	%p1, %r38, %r9;
	@%p1 bra 	$L__BB0_2;
	mov.u64 	%rd6, $str;
	cvta.global.u64 	%rd7, %rd6;
	mov.u64 	%rd8, $str$1;
	cvta.global.u64 	%rd9, %rd8;
	mov.u64 	%rd10, __unnamed_1;
	cvta.global.u64 	%rd11, %rd10;
	{ // callseq 0, 0
	.param .b64 param0;
	st.param.b64 	[param0], %rd7;
	.param .b64 param1;
	st.param.b64 	[param1], %rd9;
	.param .b32 param2;
	st.param.b32 	[param2], 34;
	.param .b64 param3;
	st.param.b64 	[param3], %rd11;
	.param .b64 param4;
	st.param.b64 	[param4], 1;
	call.uni 
	__assertfail, 
	(
	param0, 
	param1, 
	param2, 
	param3, 
	param4
	);
	} // callseq 0
$L__BB0_2:
	setp.lt.s32 	%p2, %r37, %r9;
	@%p2 bra 	$L__BB0_4;
	mov.u64 	%rd12, $str$2;
	cvta.global.u64 	%rd13, %rd12;
	mov.u64 	%rd14, $str$1;
	cvta.global.u64 	%rd15, %rd14;
	mov.u64 	%rd16, __unnamed_1;
	cvta.global.u64 	%rd17, %rd16;
	{ // callseq 1, 0
	.param .b64 param0;
	st.param.b64 	[param0], %rd13;
	.param .b64 param1;
	st.param.b64 	[param1], %rd15;
	.param .b32 param2;
	st.param.b32 	[param2], 35;
	.param .b64 param3;
	st.param.b64 	[param3], %rd17;
	.param .b64 param4;
	st.param.b64 	[param4], 1;
	call.uni 
	__assertfail, 
	(
	param0, 
	param1, 
	param2, 
	param3, 
	param4
	);
	} // callseq 1
$L__BB0_4:
	max.s32 	%r24, %r1, %r2;
	setp.ge.s32 	%p3, %r24, %r20;
	@%p3 bra 	$L__BB0_8;
	shl.b32 	%r26, %r2, 8;
	mov.u32 	%r27, _ZZ4mmulPKdS0_PdiE2as;
	add.s32 	%r28, %r27, %r26;
	shl.b32 	%r29, %r1, 3;
	add.s32 	%r10, %r28, %r29;
	mov.u32 	%r30, _ZZ4mmulPKdS0_PdiE2bs;
	add.s32 	%r31, %r30, %r26;
	add.s32 	%r11, %r31, %r29;
	mad.lo.s32 	%r12, %r2, -248, %r28;
	shl.b32 	%r32, %r1, 8;
	add.s32 	%r13, %r30, %r32;
	cvta.to.global.u64 	%rd1, %rd3;
	cvta.to.global.u64 	%rd2, %rd4;
	mov.f64 	%fd101, 0d0000000000000000;
	mov.b32 	%r36, 0;
$L__BB0_6:
	mul.wide.s32 	%rd18, %r37, 8;
	add.s64 	%rd19, %rd2, %rd18;
	mul.wide.s32 	%rd20, %r38, 8;
	add.s64 	%rd21, %rd1, %rd20;
	ld.global.f64 	%fd4, [%rd21];
	st.shared.f64 	[%r10], %fd4;
	ld.global.f64 	%fd5, [%rd19];
	st.shared.f64 	[%r11], %fd5;
	bar.sync 	0;
	ld.shared.f64 	%fd6, [%r12];
	ld.shared.f64 	%fd7, [%r13];
	fma.rn.f64 	%fd8, %fd6, %fd7, %fd101;
	ld.shared.f64 	%fd9, [%r12+256];
	ld.shared.f64 	%fd10, [%r13+8];
	fma.rn.f64 	%fd11, %fd9, %fd10, %fd8;
	ld.shared.f64 	%fd12, [%r12+512];
	ld.shared.f64 	%fd13, [%r13+16];
	fma.rn.f64 	%fd14, %fd12, %fd13, %fd11;
	ld.shared.f64 	%fd15, [%r12+768];
	ld.shared.f64 	%fd16, [%r13+24];
	fma.rn.f64 	%fd17, %fd15, %fd16, %fd14;
	ld.shared.f64 	%fd18, [%r12+1024];
	ld.shared.f64 	%fd19, [%r13+32];
	fma.rn.f64 	%fd20, %fd18, %fd19, %fd17;
	ld.shared.f64 	%fd21, [%r12+1280];
	ld.shared.f64 	%fd22, [%r13+40];
	fma.rn.f64 	%fd23, %fd21, %fd22, %fd20;
	ld.shared.f64 	%fd24, [%r12+1536];
	ld.shared.f64 	%fd25, [%r13+48];
	fma.rn.f64 	%fd26, %fd24, %fd25, %fd23;
	ld.shared.f64 	%fd27, [%r12+1792];
	ld.shared.f64 	%fd28, [%r13+56];
	fma.rn.f64 	%fd29, %fd27, %fd28, %fd26;
	ld.shared.f64 	%fd30, [%r12+2048];
	ld.shared.f64 	%fd31, [%r13+64];
	fma.rn.f64 	%fd32, %fd30, %fd31, %fd29;
	ld.shared.f64 	%fd33, [%r12+2304];
	ld.shared.f64 	%fd34, [%r13+72];
	fma.rn.f64 	%fd35, %fd33, %fd34, %fd32;
	ld.shared.f64 	%fd36, [%r12+2560];
	ld.shared.f64 	%fd37, [%r13+80];
	fma.rn.f64 	%fd38, %fd36, %fd37, %fd35;
	ld.shared.f64 	%fd39, [%r12+2816];
	ld.shared.f64 	%fd40, [%r13+88];
	fma.rn.f64 	%fd41, %fd39, %fd40, %fd38;
	ld.shared.f64 	%fd42, [%r12+3072];
	ld.shared.f64 	%fd43, [%r13+96];
	fma.rn.f64 	%fd44, %fd42, %fd43, %fd41;
	ld.shared.f64 	%fd45, [%r12+3328];
	ld.shared.f64 	%fd46, [%r13+104];
	fma.rn.f64 	%fd47, %fd45, %fd46, %fd44;
	ld.shared.f64 	%fd48, [%r12+3584];
	ld.shared.f64 	%fd49, [%r13+112];
	fma.rn.f64 	%fd50, %fd48, %fd49, %fd47;
	ld.shared.f64 	%fd51, [%r12+3840];
	ld.shared.f64 	%fd52, [%r13+120];
	fma.rn.f64 	%fd53, %fd51, %fd52, %fd50;
	ld.shared.f64 	%fd54, [%r12+4096];
	ld.shared.f64 	%fd55, [%r13+128];
	fma.rn.f64 	%fd56, %fd54, %fd55, %fd53;
	ld.shared.f64 	%fd57, [%r12+4352];
	ld.shared.f64 	%fd58, [%r13+136];
	fma.rn.f64 	%fd59, %fd57, %fd58, %fd56;
	ld.shared.f64 	%fd60, [%r12+4608];
	ld.shared.f64 	%fd61, [%r13+144];
	fma.rn.f64 	%fd62, %fd60, %fd61, %fd59;
	ld.shared.f64 	%fd63, [%r12+4864];
	ld.shared.f64 	%fd64, [%r13+152];
	fma.rn.f64 	%fd65, %fd63, %fd64, %fd62;
	ld.shared.f64 	%fd66, [%r12+5120];
	ld.shared.f64 	%fd67, [%r13+160];
	fma.rn.f64 	%fd68, %fd66, %fd67, %fd65;
	ld.shared.f64 	%fd69, [%r12+5376];
	ld.shared.f64 	%fd70, [%r13+168];
	fma.rn.f64 	%fd71, %fd69, %fd70, %fd68;
	ld.shared.f64 	%fd72, [%r12+5632];
	ld.shared.f64 	%fd73, [%r13+176];
	fma.rn.f64 	%fd74, %fd72, %fd73, %fd71;
	ld.shared.f64 	%fd75, [%r12+5888];
	ld.shared.f64 	%fd76, [%r13+184];
	fma.rn.f64 	%fd77, %fd75, %fd76, %fd74;
	ld.shared.f64 	%fd78, [%r12+6144];
	ld.shared.f64 	%fd79, [%r13+192];
	fma.rn.f64 	%fd80, %fd78, %fd79, %fd77;
	ld.shared.f64 	%fd81, [%r12+6400];
	ld.shared.f64 	%fd82, [%r13+200];
	fma.rn.f64 	%fd83, %fd81, %fd82, %fd80;
	ld.shared.f64 	%fd84, [%r12+6656];
	ld.shared.f64 	%fd85, [%r13+208];
	fma.rn.f64 	%fd86, %fd84, %fd85, %fd83;
	ld.shared.f64 	%fd87, [%r12+6912];
	ld.shared.f64 	%fd88, [%r13+216];
	fma.rn.f64 	%fd89, %fd87, %fd88, %fd86;
	ld.shared.f64 	%fd90, [%r12+7168];
	ld.shared.f64 	%fd91, [%r13+224];
	fma.rn.f64 	%fd92, %fd90, %fd91, %fd89;
	ld.shared.f64 	%fd93, [%r12+7424];
	ld.shared.f64 	%fd94, [%r13+232];
	fma.rn.f64 	%fd95, %fd93, %fd94, %fd92;
	ld.shared.f64 	%fd96, [%r12+7680];
	ld.shared.f64 	%fd97, [%r13+240];
	fma.rn.f64 	%fd98, %fd96, %fd97, %fd95;
	ld.shared.f64 	%fd99, [%r12+7936];
	ld.shared.f64 	%fd100, [%r13+248];
	fma.rn.f64 	%fd101, %fd99, %fd100, %fd98;
	bar.sync 	0;
	add.s32 	%r38, %r38, %r5;
	add.s32 	%r37, %r37, 32;
	add.s32 	%r36, %r36, 32;
	setp.lt.s32 	%p4, %r36, %r20;
	@%p4 bra 	$L__BB0_6;
	shl.b32 	%r33, %r3, 5;
	add.s32 	%r34, %r7, %r33;
	mad.lo.s32 	%r35, %r5, %r4, %r34;
	cvta.to.global.u64 	%rd22, %rd5;
	mul.wide.s32 	%rd23, %r35, 8;
	add.s64 	%rd24, %rd22, %rd23;
	st.global.f64 	[%rd24], %fd101;
$L__BB0_8:
	ret;

}


// ===== COMPILED SASS (sm_100) =====

	.target	sm_100

	.elftype	@"ET_EXEC"


//--------------------- .note.nv.tkinfo           --------------------------
	.section	.note.nv.tkinfo,"",@"SHT_NOTE"
	.sectionflags	@"SHF_NOTE_NV_TKINFO"
	.tkinfo
        /*0018*/ 	.word	0x00000002
        /*0030*/ 	.string	""
        /*0030*/ 	.string	"ptxas"
        /*0030*/ 	.string	"Cuda compilation tools, release 13.0, V13.0.88"
        /*0030*/ 	.string	"Build cuda_13.0.r13.0/compiler.36424714_0"
        /*0030*/ 	.string	"-arch sm_100 -m 64 "



//--------------------- .note.nv.cuinfo           --------------------------
	.section	.note.nv.cuinfo,"",@"SHT_NOTE"
	.sectionflags	@"SHF_NOTE_NV_CUINFO"
        /*0018*/ 	.short	0x0002
        /*001a*/ 	.short	0x0064
        /*001c*/ 	.short	0x0082
	.zero		2


//--------------------- .nv.info                  --------------------------
	.section	.nv.info,"",@"SHT_CUDA_INFO"
	.align	4


	//----- nvinfo : EIATTR_REGCOUNT
	.align		4
        /*0000*/ 	.byte	0x04, 0x2f
        /*0002*/ 	.short	(.L_5 - .L_4)
	.align		4
.L_4:
        /*0004*/ 	.word	index@(_Z4mmulPKdS0_Pdi)
        /*0008*/ 	.word	0x00000020


	//----- nvinfo : EIATTR_FRAME_SIZE
	.align		4
.L_5:
        /*000c*/ 	.byte	0x04, 0x11
        /*000e*/ 	.short	(.L_7 - .L_6)
	.align		4
.L_6:
        /*0010*/ 	.word	index@(_Z4mmulPKdS0_Pdi)
        /*0014*/ 	.word	0x00000000


	//----- nvinfo : EIATTR_MIN_STACK_SIZE
	.align		4
.L_7:
        /*0018*/ 	.byte	0x04, 0x12
        /*001a*/ 	.short	(.L_9 - .L_8)
	.align		4
.L_8:
        /*001c*/ 	.word	index@(_Z4mmulPKdS0_Pdi)
        /*0020*/ 	.word	0x00000000
.L_9:


//--------------------- .nv.compat                --------------------------
	.section	.nv.compat,"",@"SHT_CUDA_COMPAT_INFO"
	.align	4
        /*0000*/ 	.byte	0x02, 0x09, 0x00, 0x00, 0x02, 0x02, 0x01, 0x00, 0x02, 0x05, 0x05, 0x00, 0x03, 0x07, 0x01, 0x01
        /*0010*/ 	.byte	0x02, 0x03, 0x00, 0x00, 0x02, 0x06, 0x01, 0x00, 0x04, 0x0b, 0x08, 0x00, 0x01, 0x00, 0x00, 0x00
        /*0020*/ 	.byte	0x00, 0x00, 0x00, 0x00


//--------------------- .nv.info._Z4mmulPKdS0_Pdi --------------------------
	.section	.nv.info._Z4mmulPKdS0_Pdi,"",@"SHT_CUDA_INFO"
	.sectionflags	@""
	.align	4


	//----- nvinfo : EIATTR_CUDA_API_VERSION
	.align		4
        /*0000*/ 	.byte	0x04, 0x37
        /*0002*/ 	.short	(.L_11 - .L_10)
.L_10:
        /*0004*/ 	.word	0x00000082


	//----- nvinfo : EIATTR_KPARAM_INFO
	.align		4
.L_11:
        /*0008*/ 	.byte	0x04, 0x17
        /*000a*/ 	.short	(.L_13 - .L_12)
.L_12:
        /*000c*/ 	.word	0x00000000
        /*0010*/ 	.short	0x0003
        /*0012*/ 	.short	0x0018
        /*0014*/ 	.byte	0x00, 0xf0, 0x11, 0x00


	//----- nvinfo : EIATTR_KPARAM_INFO
	.align		4
.L_13:
        /*0018*/ 	.byte	0x04, 0x17
        /*001a*/ 	.short	(.L_15 - .L_14)
.L_14:
        /*001c*/ 	.word	0x00000000
        /*0020*/ 	.short	0x0002
        /*0022*/ 	.short	0x0010
        /*0024*/ 	.byte	0x00, 0xf5, 0x21, 0x00


	//----- nvinfo : EIATTR_KPARAM_INFO
	.align		4
.L_15:
        /*0028*/ 	.byte	0x04, 0x17
        /*002a*/ 	.short	(.L_17 - .L_16)
.L_16:
        /*002c*/ 	.word	0x00000000
        /*0030*/ 	.short	0x0001
        /*0032*/ 	.short	0x0008
        /*0034*/ 	.byte	0x00, 0xf5, 0x21, 0x00


	//----- nvinfo : EIATTR_KPARAM_INFO
	.align		4
.L_17:
        /*0038*/ 	.byte	0x04, 0x17
        /*003a*/ 	.short	(.L_19 - .L_18)
.L_18:
        /*003c*/ 	.word	0x00000000
        /*0040*/ 	.short	0x0000
        /*0042*/ 	.short	0x0000
        /*0044*/ 	.byte	0x00, 0xf5, 0x21, 0x00


	//----- nvinfo : EIATTR_SPARSE_MMA_MASK
	.align		4
.L_19:
        /*0048*/ 	.byte	0x03, 0x50
        /*004a*/ 	.short	0x0000


	//----- nvinfo : EIATTR_MAXREG_COUNT
	.align		4
        /*004c*/ 	.byte	0x03, 0x1b
        /*004e*/ 	.short	0x00ff


	//----- nvinfo : EIATTR_NUM_BARRIERS
	.align		4
        /*0050*/ 	.byte	0x02, 0x4c
        /*0052*/ 	.byte	0x01
	.zero		1


	//----- nvinfo : EIATTR_EXTERNS
	.align		4
        /*0054*/ 	.byte	0x04, 0x0f
        /*0056*/ 	.short	(.L_21 - .L_20)


	//   ....[0]....
	.align		4
.L_20:
        /*0058*/ 	.word	index@(__assertfail)


	//----- nvinfo : EIATTR_MERCURY_ISA_VERSION
	.align		4
.L_21:
        /*005c*/ 	.byte	0x03, 0x5f
        /*005e*/ 	.short	0x0101


	//----- nvinfo : EIATTR_VRC_CTA_INIT_COUNT
	.align		4
        /*0060*/ 	.byte	0x02, 0x4a
	.zero		1
	.zero		1


	//----- nvinfo : EIATTR_SYSCALL_OFFSETS
	.align		4
        /*0064*/ 	.byte	0x04, 0x46
        /*0066*/ 	.short	(.L_23 - .L_22)


	//   ....[0]....
.L_22:
        /*0068*/ 	.word	0x000001f0


	//   ....[1]....
        /*006c*/ 	.word	0x00000330


	//----- nvinfo : EIATTR_EXIT_INSTR_OFFSETS
	.align		4
.L_23:
        /*0070*/ 	.byte	0x04, 0x1c
        /*0072*/ 	.short	(.L_25 - .L_24)


	//   ....[0]....
.L_24:
        /*0074*/ 	.word	0x000003a0


	//   ....[1]....
        /*0078*/ 	.word	0x00000ad0


	//----- nvinfo : EIATTR_CRS_STACK_SIZE
	.align		4
.L_25:
        /*007c*/ 	.byte	0x04, 0x1e
        /*007e*/ 	.short	(.L_27 - .L_26)
.L_26:
        /*0080*/ 	.word	0x00000000


	//----- nvinfo : EIATTR_CBANK_PARAM_SIZE
	.align		4
.L_27:
        /*0084*/ 	.byte	0x03, 0x19
        /*0086*/ 	.short	0x001c


	//----- nvinfo : EIATTR_PARAM_CBANK
	.align		4
        /*0088*/ 	.byte	0x04, 0x0a
        /*008a*/ 	.short	(.L_29 - .L_28)
	.align		4
.L_28:
        /*008c*/ 	.word	index@(.nv.constant0._Z4mmulPKdS0_Pdi)
        /*0090*/ 	.short	0x0380
        /*0092*/ 	.short	0x001c


	//----- nvinfo : EIATTR_SW_WAR
	.align		4
.L_29:
        /*0094*/ 	.byte	0x04, 0x36
        /*0096*/ 	.short	(.L_31 - .L_30)
.L_30:
        /*0098*/ 	.word	0x00000008
.L_31:


//--------------------- .nv.callgraph             --------------------------
	.section	.nv.callgraph,"",@"SHT_CUDA_CALLGRAPH"
	.align	4
	.sectionentsize	8
	.align		4
        /*0000*/ 	.word	0x00000000
	.align		4
        /*0004*/ 	.word	0xffffffff
	.align		4
        /*0008*/ 	.word	index@(_Z4mmulPKdS0_Pdi)
	.align		4
        /*000c*/ 	.word	index@(__assertfail)
	.align		4
        /*0010*/ 	.word	0x00000000
	.align		4
        /*0014*/ 	.word	0xfffffffe
	.align		4
        /*0018*/ 	.word	0x00000000
	.align		4
        /*001c*/ 	.word	0xfffffffd
	.align		4
        /*0020*/ 	.word	0x00000000
	.align		4
        /*0024*/ 	.word	0xfffffffc


//--------------------- .nv.constant4             --------------------------
	.section	.nv.constant4,"a",@progbits
	.align	8
	.align		8
.nv.constant4:
        /*0000*/ 	.dword	__assertfail
	.align		8
        /*0008*/ 	.dword	__unnamed_1
	.align		8
        /*0010*/ 	.dword	$str
	.align		8
        /*0018*/ 	.dword	$str$1
	.align		8
        /*0020*/ 	.dword	$str$2


//--------------------- .text._Z4mmulPKdS0_Pdi    --------------------------
	.section	.text._Z4mmulPKdS0_Pdi,"ax",@progbits
	.align	128
        .global         _Z4mmulPKdS0_Pdi
        .type           _Z4mmulPKdS0_Pdi,@function
        .size           _Z4mmulPKdS0_Pdi,(.L_x_6 - _Z4mmulPKdS0_Pdi)
        .other          _Z4mmulPKdS0_Pdi,@"STO_CUDA_ENTRY STV_DEFAULT"
_Z4mmulPKdS0_Pdi:
.text._Z4mmulPKdS0_Pdi:
[----:B------:R-:W0:Y:S01]  /*0000*/  LDC R1, c[0x0][0x37c] ;  /* 0x0000df00ff017b82 */ /* 0x000e220000000800 */
[----:B------:R-:W1:Y:S01]  /*0010*/  S2R R19, SR_TID.X ;  /* 0x0000000000137919 */ /* 0x000e620000002100 */
[----:B------:R-:W2:Y:S01]  /*0020*/  LDCU UR4, c[0x0][0x398] ;  /* 0x00007300ff0477ac */ /* 0x000ea20008000800 */
[----:B------:R-:W-:Y:S01]  /*0030*/  BSSY.RECONVERGENT B6, `(.L_x_0) ;  /* 0x000001d000067945 */ /* 0x000fe20003800200 */
[----:B------:R-:W1:Y:S01]  /*0040*/  S2R R2, SR_CTAID.Y ;  /* 0x0000000000027919 */ /* 0x000e620000002600 */
[----:B------:R-:W3:Y:S01]  /*0050*/  LDCU.64 UR36, c[0x0][0x358] ;  /* 0x00006b00ff2477ac */ /* 0x000ee20008000a00 */
[----:B------:R-:W4:Y:S01]  /*0060*/  S2R R0, SR_TID.Y ;  /* 0x0000000000007919 */ /* 0x000f220000002200 */
[----:B------:R-:W5:Y:S01]  /*0070*/  S2R R16, SR_CTAID.X ;  /* 0x0000000000107919 */ /* 0x000f620000002500 */
[----:B--2---:R-:W-:Y:S02]  /*0080*/  UIMAD UR39, UR4, UR4, URZ ;  /* 0x00000004042772a4 */ /* 0x004fe4000f8e02ff */
[----:B------:R-:W-:Y:S01]  /*0090*/  USHF.L.U32 UR38, UR4, 0x5, URZ ;  /* 0x0000000504267899 */ /* 0x000fe200080006ff */
[----:B-1----:R-:W-:-:S04]  /*00a0*/  IMAD R18, R2, 0x20, R19 ;  /* 0x0000002002127824 */ /* 0x002fc800078e0213 */
[C---:B----4-:R-:W-:Y:S02]  /*00b0*/  IMAD R18, R0.reuse, UR4, R18 ;  /* 0x0000000400127c24 */ /* 0x050fe4000f8e0212 */
[----:B------:R-:W-:-:S03]  /*00c0*/  IMAD R19, R0, UR4, R19 ;  /* 0x0000000400137c24 */ /* 0x000fc6000f8e0213 */
[----:B------:R-:W-:Y:S01]  /*00d0*/  ISETP.GE.AND P0, PT, R18, UR39, PT ;  /* 0x0000002712007c0c */ /* 0x000fe2000bf06270 */
[----:B-----5:R-:W-:-:S12]  /*00e0*/  IMAD R17, R16, UR38, R19 ;  /* 0x0000002610117c24 */ /* 0x020fd8000f8e0213 */
[----:B0--3--:R-:W-:Y:S05]  /*00f0*/  @!P0 BRA `(.L_x_1) ;  /* 0x0000000000408947 */ /* 0x009fea0003800000 */
[----:B------:R-:W-:Y:S01]  /*0100*/  MOV R14, 0x0 ;  /* 0x00000000000e7802 */ /* 0x000fe20000000f00 */
[----:B------:R-:W0:Y:S01]  /*0110*/  LDCU.64 UR4, c[0x4][0x10] ;  /* 0x01000200ff0477ac */ /* 0x000e220008000a00 */
[----:B------:R-:W-:Y:S02]  /*0120*/  HFMA2 R8, -RZ, RZ, 0, 2.02655792236328125e-06 ;  /* 0x00000022ff087431 */ /* 0x000fe400000001ff */
[----:B------:R-:W-:Y:S01]  /*0130*/  IMAD.MOV.U32 R12, RZ, RZ, 0x1 ;  /* 0x00000001ff0c7424 */ /* 0x000fe200078e00ff */
[----:B------:R-:W-:Y:S01]  /*0140*/  MOV R13, RZ ;  /* 0x000000ff000d7202 */ /* 0x000fe20000000f00 */
[----:B------:R-:W1:Y:S01]  /*0150*/  LDCU.64 UR6, c[0x4][0x18] ;  /* 0x01000300ff0677ac */ /* 0x000e620008000a00 */
[----:B------:R-:W2:Y:S01]  /*0160*/  LDC.64 R14, c[0x4][R14] ;  /* 0x010000000e0e7b82 */ /* 0x000ea20000000a00 */
[----:B------:R-:W3:Y:S01]  /*0170*/  LDCU.64 UR8, c[0x4][0x8] ;  /* 0x01000100ff0877ac */ /* 0x000ee20008000a00 */
[----:B0-----:R-:W-:Y:S01]  /*0180*/  IMAD.U32 R4, RZ, RZ, UR4 ;  /* 0x00000004ff047e24 */ /* 0x001fe2000f8e00ff */
[----:B------:R-:W-:Y:S01]  /*0190*/  MOV R5, UR5 ;  /* 0x0000000500057c02 */ /* 0x000fe20008000f00 */
[----:B-1----:R-:W-:-:S02]  /*01a0*/  IMAD.U32 R6, RZ, RZ, UR6 ;  /* 0x00000006ff067e24 */ /* 0x002fc4000f8e00ff */
[----:B------:R-:W-:Y:S01]  /*01b0*/  IMAD.U32 R7, RZ, RZ, UR7 ;  /* 0x00000007ff077e24 */ /* 0x000fe2000f8e00ff */
[----:B---3--:R-:W-:Y:S01]  /*01c0*/  MOV R10, UR8 ;  /* 0x00000008000a7c02 */ /* 0x008fe20008000f00 */
[----:B------:R-:W-:-:S07]  /*01d0*/  IMAD.U32 R11, RZ, RZ, UR9 ;  /* 0x00000009ff0b7e24 */ /* 0x000fce000f8e00ff */
[----:B------:R-:W-:-:S07]  /*01e0*/  LEPC R20, `(.L_x_1) ;  /* 0x000000001014794e */ /* 0x000fce0000000000 */
[----:B--2---:R-:W-:Y:S05]  /*01f0*/  CALL.ABS.NOINC R14 ;  /* 0x000000000e007343 */ /* 0x004fea0003c00000 */
.L_x_1:
[----:B------:R-:W-:Y:S05]  /*0200*/  BSYNC.RECONVERGENT B6 ;  /* 0x0000000000067941 */ /* 0x000fea0003800200 */
.L_x_0:
[----:B------:R-:W-:Y:S01]  /*0210*/  ISETP.GE.AND P0, PT, R17, UR39, PT ;  /* 0x0000002711007c0c */ /* 0x000fe2000bf06270 */
[----:B------:R-:W-:-:S12]  /*0220*/  BSSY.RECONVERGENT B6, `(.L_x_2) ;  /* 0x0000012000067945 */ /* 0x000fd80003800200 */
[----:B------:R-:W-:Y:S05]  /*0230*/  @!P0 BRA `(.L_x_3) ;  /* 0x0000000000408947 */ /* 0x000fea0003800000 */
[----:B------:R-:W-:Y:S01]  /*0240*/  MOV R14, 0x0 ;  /* 0x00000000000e7802 */ /* 0x000fe20000000f00 */
[----:B------:R-:W0:Y:S01]  /*0250*/  LDCU.64 UR4, c[0x4][0x20] ;  /* 0x01000400ff0477ac */ /* 0x000e220008000a00 */
[----:B------:R-:W-:Y:S02]  /*0260*/  HFMA2 R12, -RZ, RZ, 0, 5.9604644775390625e-08 ;  /* 0x00000001ff0c7431 */ /* 0x000fe400000001ff */
[----:B------:R-:W-:Y:S01]  /*0270*/  IMAD.MOV.U32 R8, RZ, RZ, 0x23 ;  /* 0x00000023ff087424 */ /* 0x000fe200078e00ff */
[----:B------:R-:W1:Y:S01]  /*0280*/  LDCU.64 UR6, c[0x4][0x18] ;  /* 0x01000300ff0677ac */ /* 0x000e620008000a00 */
[----:B------:R-:W2:Y:S01]  /*0290*/  LDC.64 R14, c[0x4][R14] ;  /* 0x010000000e0e7b82 */ /* 0x000ea20000000a00 */
[----:B------:R-:W-:Y:S01]  /*02a0*/  IMAD.MOV.U32 R13, RZ, RZ, RZ ;  /* 0x000000ffff0d7224 */ /* 0x000fe200078e00ff */
[----:B------:R-:W3:Y:S01]  /*02b0*/  LDCU.64 UR8, c[0x4][0x8] ;  /* 0x01000100ff0877ac */ /* 0x000ee20008000a00 */
[----:B0-----:R-:W-:Y:S01]  /*02c0*/  IMAD.U32 R4, RZ, RZ, UR4 ;  /* 0x00000004ff047e24 */ /* 0x001fe2000f8e00ff */
[----:B------:R-:W-:Y:S01]  /*02d0*/  MOV R5, UR5 ;  /* 0x0000000500057c02 */ /* 0x000fe20008000f00 */
[----:B-1----:R-:W-:Y:S01]  /*02e0*/  IMAD.U32 R6, RZ, RZ, UR6 ;  /* 0x00000006ff067e24 */ /* 0x002fe2000f8e00ff */
[----:B------:R-:W-:Y:S01]  /*02f0*/  MOV R7, UR7 ;  /* 0x0000000700077c02 */ /* 0x000fe20008000f00 */
[----:B---3--:R-:W-:Y:S01]  /*0300*/  IMAD.U32 R10, RZ, RZ, UR8 ;  /* 0x00000008ff0a7e24 */ /* 0x008fe2000f8e00ff */
[----:B------:R-:W-:-:S07]  /*0310*/  MOV R11, UR9 ;  /* 0x00000009000b7c02 */ /* 0x000fce0008000f00 */
[----:B------:R-:W-:-:S07]  /*0320*/  LEPC R20, `(.L_x_3) ;  /* 0x000000001014794e */ /* 0x000fce0000000000 */
[----:B--2---:R-:W-:Y:S05]  /*0330*/  CALL.ABS.NOINC R14 ;  /* 0x000000000e007343 */ /* 0x004fea0003c00000 */
.L_x_3:
[----:B------:R-:W-:Y:S05]  /*0340*/  BSYNC.RECONVERGENT B6 ;  /* 0x0000000000067941 */ /* 0x000fea0003800200 */
.L_x_2:
[----:B------:R-:W0:Y:S01]  /*0350*/  S2R R8, SR_TID.X ;  /* 0x0000000000087919 */ /* 0x000e220000002100 */
[----:B------:R-:W1:Y:S01]  /*0360*/  LDC R0, c[0x0][0x398] ;  /* 0x0000e600ff007b82 */ /* 0x000e620000000800 */
[----:B------:R-:W0:Y:S02]  /*0370*/  S2R R9, SR_TID.Y ;  /* 0x0000000000097919 */ /* 0x000e240000002200 */
[----:B0-----:R-:W-:-:S04]  /*0380*/  VIMNMX R3, PT, PT, R8, R9, !PT ;  /* 0x0000000908037248 */ /* 0x001fc80007fe0100 */
[----:B-1----:R-:W-:-:S13]  /*0390*/  ISETP.GE.AND P0, PT, R3, R0, PT ;  /* 0x000000000300720c */ /* 0x002fda0003f06270 */
[----:B------:R-:W-:Y:S05]  /*03a0*/  @P0 EXIT ;  /* 0x000000000000094d */ /* 0x000fea0003800000 */
[----:B------:R-:W0:Y:S01]  /*03b0*/  S2UR UR6, SR_CgaCtaId ;  /* 0x00000000000679c3 */ /* 0x000e220000008800 */
[----:B------:R-:W-:Y:S01]  /*03c0*/  UMOV UR4, 0x400 ;  /* 0x0000040000047882 */ /* 0x000fe20000000000 */
[----:B------:R-:W-:Y:S01]  /*03d0*/  MOV R3, RZ ;  /* 0x000000ff00037202 */ /* 0x000fe20000000f00 */
[----:B------:R-:W-:Y:S01]  /*03e0*/  UIADD3 UR5, UPT, UPT, UR4, 0x2000, URZ ;  /* 0x0000200004057890 */ /* 0x000fe2000fffe0ff */
[----:B------:R-:W-:-:S04]  /*03f0*/  CS2R R22, SRZ ;  /* 0x0000000000167805 */ /* 0x000fc8000001ff00 */
[----:B------:R-:W1:Y:S08]  /*0400*/  LDC.64 R12, c[0x0][0x380] ;  /* 0x0000e000ff0c7b82 */ /* 0x000e700000000a00 */
[----:B------:R-:W2:Y:S01]  /*0410*/  LDC.64 R14, c[0x0][0x388] ;  /* 0x0000e200ff0e7b82 */ /* 0x000ea20000000a00 */
[----:B0-----:R-:W-:Y:S02]  /*0420*/  ULEA UR4, UR6, UR4, 0x18 ;  /* 0x0000000406047291 */ /* 0x001fe4000f8ec0ff */
[----:B------:R-:W-:-:S04]  /*0430*/  ULEA UR5, UR6, UR5, 0x18 ;  /* 0x0000000506057291 */ /* 0x000fc8000f8ec0ff */
[C---:B------:R-:W-:Y:S02]  /*0440*/  LEA R11, R9.reuse, UR4, 0x8 ;  /* 0x00000004090b7c11 */ /* 0x040fe4000f8e40ff */
[----:B------:R-:W-:-:S03]  /*0450*/  LEA R10, R9, UR5, 0x8 ;  /* 0x00000005090a7c11 */ /* 0x000fc6000f8e40ff */
[--C-:B------:R-:W-:Y:S01]  /*0460*/  IMAD R9, R9, -0xf8, R11.reuse ;  /* 0xffffff0809097824 */ /* 0x100fe200078e020b */
[C---:B------:R-:W-:Y:S01]  /*0470*/  LEA R10, R8.reuse, R10, 0x3 ;  /* 0x0000000a080a7211 */ /* 0x040fe200078e18ff */
[C---:B------:R-:W-:Y:S01]  /*0480*/  IMAD R11, R8.reuse, 0x8, R11 ;  /* 0x00000008080b7824 */ /* 0x040fe200078e020b */
[----:B------:R-:W-:-:S07]  /*0490*/  LEA R8, R8, UR5, 0x8 ;  /* 0x0000000508087c11 */ /* 0x000fce000f8e40ff */
.L_x_4:
[----:B-1----:R-:W-:-:S04]  /*04a0*/  IMAD.WIDE R28, R18, 0x8, R12 ;  /* 0x00000008121c7825 */ /* 0x002fc800078e020c */
[----:B--2---:R-:W-:Y:S02]  /*04b0*/  IMAD.WIDE R26, R17, 0x8, R14 ;  /* 0x00000008111a7825 */ /* 0x004fe400078e020e */
[----:B------:R-:W2:Y:S04]  /*04c0*/  LDG.E.64 R28, desc[UR36][R28.64] ;  /* 0x000000241c1c7981 */ /* 0x000ea8000c1e1b00 */
[----:B------:R-:W3:Y:S01]  /*04d0*/  LDG.E.64 R26, desc[UR36][R26.64] ;  /* 0x000000241a1a7981 */ /* 0x000ee2000c1e1b00 */
[----:B------:R-:W-:Y:S05]  /*04e0*/  WARPSYNC.ALL ;  /* 0x0000000000007948 */ /* 0x000fea0003800000 */
[----:B------:R-:W-:Y:S01]  /*04f0*/  VIADD R3, R3, 0x20 ;  /* 0x0000002003037836 */ /* 0x000fe20000000000 */
[----:B------:R-:W-:Y:S01]  /*0500*/  IADD3 R18, PT, PT, R18, UR38, RZ ;  /* 0x0000002612127c10 */ /* 0x000fe2000fffe0ff */
[----:B------:R-:W-:-:S03]  /*0510*/  VIADD R17, R17, 0x20 ;  /* 0x0000002011117836 */ /* 0x000fc60000000000 */
[----:B------:R-:W-:Y:S01]  /*0520*/  ISETP.GE.AND P0, PT, R3, R0, PT ;  /* 0x000000000300720c */ /* 0x000fe20003f06270 */
[----:B--2---:R-:W-:Y:S04]  /*0530*/  STS.64 [R11], R28 ;  /* 0x0000001c0b007388 */ /* 0x004fe80000000a00 */
[----:B---3--:R-:W-:Y:S01]  /*0540*/  STS.64 [R10], R26 ;  /* 0x0000001a0a007388 */ /* 0x008fe20000000a00 */
[----:B------:R-:W-:Y:S06]  /*0550*/  BAR.SYNC.DEFER_BLOCKING 0x0 ;  /* 0x0000000000007b1d */ /* 0x000fec0000010000 */
[----:B------:R-:W-:Y:S04]  /*0560*/  LDS.64 R20, [R9] ;  /* 0x0000000009147984 */ /* 0x000fe80000000a00 */
[----:B------:R-:W0:Y:S04]  /*0570*/  LDS.128 R4, [R8] ;  /* 0x0000000008047984 */ /* 0x000e280000000c00 */
[----:B------:R-:W1:Y:S01]  /*0580*/  LDS.64 R24, [R9+0x100] ;  /* 0x0001000009187984 */ /* 0x000e620000000a00 */
[----:B0-----:R-:W-:-:S03]  /*0590*/  DFMA R4, R20, R4, R22 ;  /* 0x000000041404722b */ /* 0x001fc60000000016 */
[----:B------:R-:W-:Y:S04]  /*05a0*/  LDS.64 R20, [R9+0x200] ;  /* 0x0002000009147984 */ /* 0x000fe80000000a00 */
[----:B------:R-:W-:Y:S01]  /*05b0*/  LDS.64 R22, [R9+0x300] ;  /* 0x0003000009167984 */ /* 0x000fe20000000a00 */
[----:B-1----:R-:W-:-:S03]  /*05c0*/  DFMA R24, R24, R6, R4 ;  /* 0x000000061818722b */ /* 0x002fc60000000004 */
[----:B------:R-:W0:Y:S05]  /*05d0*/  LDS.128 R4, [R8+0x10] ;  /* 0x0000100008047984 */ /* 0x000e2a0000000c00 */
[----:B0-----:R-:W-:Y:S01]  /*05e0*/  DFMA R4, R20, R4, R24 ;  /* 0x000000041404722b */ /* 0x001fe20000000018 */
[----:B------:R-:W-:Y:S04]  /*05f0*/  LDS.64 R20, [R9+0x400] ;  /* 0x0004000009147984 */ /* 0x000fe80000000a00 */
[----:B------:R-:W-:Y:S03]  /*0600*/  LDS.64 R24, [R9+0x500] ;  /* 0x0005000009187984 */ /* 0x000fe60000000a00 */
[----:B------:R-:W-:-:S02]  /*0610*/  DFMA R22, R22, R6, R4 ;  /* 0x000000061616722b */ /* 0x000fc40000000004 */
[----:B------:R-:W0:Y:S06]  /*0620*/  LDS.128 R4, [R8+0x20] ;  /* 0x0000200008047984 */ /* 0x000e2c0000000c00 */
        /* <DEDUP_REMOVED lines=65> */
[----:B0-----:R-:W-:-:S08]  /*0a40*/  DFMA R4, R20, R4, R24 ;  /* 0x000000041404722b */ /* 0x001fd00000000018 */
[----:B------:R-:W-:Y:S01]  /*0a50*/  DFMA R22, R22, R6, R4 ;  /* 0x000000061616722b */ /* 0x000fe20000000004 */
[----:B------:R-:W-:Y:S06]  /*0a60*/  BAR.SYNC.DEFER_BLOCKING 0x0 ;  /* 0x0000000000007b1d */ /* 0x000fec0000010000 */
[----:B------:R-:W-:Y:S05]  /*0a70*/  @!P0 BRA `(.L_x_4) ;  /* 0xfffffff800888947 */ /* 0x000fea000383ffff */
[----:B------:R-:W0:Y:S01]  /*0a80*/  LDC.64 R4, c[0x0][0x390] ;  /* 0x0000e400ff047b82 */ /* 0x000e220000000a00 */
[----:B------:R-:W-:-:S05]  /*0a90*/  LEA R19, R16, R19, 0x5 ;  /* 0x0000001310137211 */ /* 0x000fca00078e28ff */
[----:B------:R-:W-:-:S04]  /*0aa0*/  IMAD R3, R2, UR38, R19 ;  /* 0x0000002602037c24 */ /* 0x000fc8000f8e0213 */
[----:B0-----:R-:W-:-:S05]  /*0ab0*/  IMAD.WIDE R2, R3, 0x8, R4 ;  /* 0x0000000803027825 */ /* 0x001fca00078e0204 */
[----:B------:R-:W-:Y:S01]  /*0ac0*/  STG.E.64 desc[UR36][R2.64], R22 ;  /* 0x0000001602007986 */ /* 0x000fe2000c101b24 */
[----:B------:R-:W-:Y:S05]  /*0ad0*/  EXIT ;  /* 0x000000000000794d */ /* 0x000fea0003800000 */
.L_x_5:
[----:B------:R-:W-:-:S00]  /*0ae0*/  BRA `(.L_x_5) ;  /* 0xfffffffc00fc7947 */ /* 0x000fc0000383ffff */
[----:B------:R-:W-:-:S00]  /*0af0*/  NOP ;  /* 0x0000000000007918 */ /* 0x000fc00000000000 */
        /* <DEDUP_REMOVED lines=8> */
.L_x_6:


//--------------------- .nv.global.init           --------------------------
	.section	.nv.global.init,"aw",@progbits
.nv.global.init:
	.type		$str$2,@object
	.size		$str$2,($str - $str$2)
$str$2:
        /*0000*/ 	.byte	0x62, 0x5f, 0x69, 0x64, 0x78, 0x20, 0x3c, 0x20, 0x64, 0x73, 0x20, 0x2a, 0x20, 0x64, 0x73, 0x00
	.type		$str,@object
	.size		$str,($str$1 - $str)
$str:
        /*0010*/ 	.byte	0x61, 0x5f, 0x69, 0x64, 0x78, 0x20, 0x3c, 0x20, 0x64, 0x73, 0x20, 0x2a, 0x20, 0x64, 0x73, 0x00
	.type		$str$1,@object
	.size		$str$1,(__unnamed_1 - $str$1)
$str$1:
        /*0020*/ 	.byte	0x2f, 0x74, 0x6d, 0x70, 0x2f, 0x73, 0x61, 0x73, 0x73, 0x5f, 0x63, 0x75, 0x5f, 0x76, 0x65, 0x77
        /*0030*/ 	.byte	0x38, 0x68, 0x6a, 0x38, 0x6f, 0x2f, 0x6b, 0x2e, 0x63, 0x75, 0x00
	.type		__unnamed_1,@object
	.size		__unnamed_1,(.L_0 - __unnamed_1)
__unnamed_1:
        /*003b*/ 	.byte	0x76, 0x6f, 0x69, 0x64, 0x20, 0x6d, 0x6d, 0x75, 0x6c, 0x28, 0x63, 0x6f, 0x6e, 0x73, 0x74, 0x20
        /*004b*/ 	.byte	0x64, 0x6f, 0x75, 0x62, 0x6c, 0x65, 0x20, 0x2a, 0x2c, 0x20, 0x63, 0x6f, 0x6e, 0x73, 0x74, 0x20
        /*005b*/ 	.byte	0x64, 0x6f, 0x75, 0x62, 0x6c, 0x65, 0x20, 0x2a, 0x2c, 0x20, 0x64, 0x6f, 0x75, 0x62, 0x6c, 0x65
        /*006b*/ 	.byte	0x20, 0x2a, 0x2c, 0x20, 0x69, 0x6e, 0x74, 0x29, 0x00
.L_0:


//--------------------- .nv.shared._Z4mmulPKdS0_Pdi --------------------------
	.section	.nv.shared._Z4mmulPKdS0_Pdi,"aw",@nobits
	.sectionflags	@""
	.align	8
.nv.shared._Z4mmulPKdS0_Pdi:
	.zero		17408


//--------------------- .nv.shared.reserved.0     --------------------------
	.section	.nv.shared.reserved.0,"aw",@nobits
	.weak		__nv_reservedSMEM_offset_0_alias
	.size		__nv_reservedSMEM_offset_0_alias, 0, 64
	.other		__nv_reservedSMEM_offset_0_alias,@"STO_CUDA_RESERVED_SHARED STV_DEFAULT"
__nv_reservedSMEM_offset_0_alias:
	.zero		0
	.zero		64


//--------------------- .nv.constant0._Z4mmulPKdS0_Pdi --------------------------
	.section	.nv.constant0._Z4mmulPKdS0_Pdi,"a",@progbits
	.sectionflags	@""
	.align	4
.nv.constant0._Z4mmulPKdS0_Pdi:
	.zero		924


//--------------------- SYMBOLS --------------------------

	.type		.nv.reservedSmem.offset0,@object
	.size		.nv.reservedSmem.offset0,0x4
	.type		.nv.reservedSmem.cap,@object
	.size		.nv.reservedSmem.cap,0x4
	.type		__assertfail,@function
